//
// Generated by NVIDIA NVVM Compiler
//
// Compiler Build ID: CL-36424714
// Cuda compilation tools, release 13.0, V13.0.88
// Based on NVVM 20.0.0
//

.version 9.0
.target sm_100
.address_size 64

	// .globl	_Z18convolution_simplePfS_S_

.visible .entry _Z18convolution_simplePfS_S_(
	.param .u64 .ptr .align 1 _Z18convolution_simplePfS_S__param_0,
	.param .u64 .ptr .align 1 _Z18convolution_simplePfS_S__param_1,
	.param .u64 .ptr .align 1 _Z18convolution_simplePfS_S__param_2
)
{
	.reg .b32 	%r<70>;
	.reg .b32 	%f<46>;
	.reg .b64 	%rd<39>;

	ld.param.u64 	%rd1, [_Z18convolution_simplePfS_S__param_0];
	ld.param.u64 	%rd2, [_Z18convolution_simplePfS_S__param_1];
	ld.param.u64 	%rd3, [_Z18convolution_simplePfS_S__param_2];
	mov.u32 	%r1, %ntid.y;
	mov.u32 	%r2, %ctaid.y;
	mov.u32 	%r3, %tid.y;
	mad.lo.s32 	%r4, %r1, %r2, %r3;
	mov.u32 	%r5, %ntid.x;
	mov.u32 	%r6, %ctaid.x;
	mov.u32 	%r7, %tid.x;
	mad.lo.s32 	%r8, %r5, %r6, %r7;
	cvta.to.global.u64 	%rd4, %rd1;
	cvta.to.global.u64 	%rd5, %rd2;
	add.s32 	%r9, %r4, -7;
	min.u32 	%r10, %r9, 511;
	shl.b32 	%r11, %r10, 9;
	add.s32 	%r12, %r11, %r8;
	mul.wide.s32 	%rd6, %r12, 4;
	add.s64 	%rd7, %rd4, %rd6;
	ld.global.f32 	%f1, [%rd7];
	ld.global.f32 	%f2, [%rd5];
	fma.rn.f32 	%f3, %f1, %f2, 0f00000000;
	add.s32 	%r13, %r4, -6;
	min.u32 	%r14, %r13, 511;
	shl.b32 	%r15, %r14, 9;
	add.s32 	%r16, %r15, %r8;
	mul.wide.s32 	%rd8, %r16, 4;
	add.s64 	%rd9, %rd4, %rd8;
	ld.global.f32 	%f4, [%rd9];
	ld.global.f32 	%f5, [%rd5+4];
	fma.rn.f32 	%f6, %f4, %f5, %f3;
	add.s32 	%r17, %r4, -5;
	min.u32 	%r18, %r17, 511;
	shl.b32 	%r19, %r18, 9;
	add.s32 	%r20, %r19, %r8;
	mul.wide.s32 	%rd10, %r20, 4;
	add.s64 	%rd11, %rd4, %rd10;
	ld.global.f32 	%f7, [%rd11];
	ld.global.f32 	%f8, [%rd5+8];
	fma.rn.f32 	%f9, %f7, %f8, %f6;
	add.s32 	%r21, %r4, -4;
	min.u32 	%r22, %r21, 511;
	shl.b32 	%r23, %r22, 9;
	add.s32 	%r24, %r23, %r8;
	mul.wide.s32 	%rd12, %r24, 4;
	add.s64 	%rd13, %rd4, %rd12;
	ld.global.f32 	%f10, [%rd13];
	ld.global.f32 	%f11, [%rd5+12];
	fma.rn.f32 	%f12, %f10, %f11, %f9;
	add.s32 	%r25, %r4, -3;
	min.u32 	%r26, %r25, 511;
	shl.b32 	%r27, %r26, 9;
	add.s32 	%r28, %r27, %r8;
	mul.wide.s32 	%rd14, %r28, 4;
	add.s64 	%rd15, %rd4, %rd14;
	ld.global.f32 	%f13, [%rd15];
	ld.global.f32 	%f14, [%rd5+16];
	fma.rn.f32 	%f15, %f13, %f14, %f12;
	add.s32 	%r29, %r4, -2;
	min.u32 	%r30, %r29, 511;
	shl.b32 	%r31, %r30, 9;
	add.s32 	%r32, %r31, %r8;
	mul.wide.s32 	%rd16, %r32, 4;
	add.s64 	%rd17, %rd4, %rd16;
	ld.global.f32 	%f16, [%rd17];
	ld.global.f32 	%f17, [%rd5+20];
	fma.rn.f32 	%f18, %f16, %f17, %f15;
	add.s32 	%r33, %r4, -1;
	min.u32 	%r34, %r33, 511;
	shl.b32 	%r35, %r34, 9;
	add.s32 	%r36, %r35, %r8;
	mul.wide.s32 	%rd18, %r36, 4;
	add.s64 	%rd19, %rd4, %rd18;
	ld.global.f32 	%f19, [%rd19];
	ld.global.f32 	%f20, [%rd5+24];
	fma.rn.f32 	%f21, %f19, %f20, %f18;
	min.u32 	%r37, %r4, 511;
	shl.b32 	%r38, %r37, 9;
	add.s32 	%r39, %r38, %r8;
	mul.wide.s32 	%rd20, %r39, 4;
	add.s64 	%rd21, %rd4, %rd20;
	ld.global.f32 	%f22, [%rd21];
	ld.global.f32 	%f23, [%rd5+28];
	fma.rn.f32 	%f24, %f22, %f23, %f21;
	min.u32 	%r40, %r4, 510;
	shl.b32 	%r41, %r40, 9;
	add.s32 	%r42, %r41, %r8;
	add.s32 	%r43, %r42, 512;
	mul.wide.s32 	%rd22, %r43, 4;
	add.s64 	%rd23, %rd4, %rd22;
	ld.global.f32 	%f25, [%rd23];
	ld.global.f32 	%f26, [%rd5+32];
	fma.rn.f32 	%f27, %f25, %f26, %f24;
	min.u32 	%r44, %r4, 509;
	shl.b32 	%r45, %r44, 9;
	add.s32 	%r46, %r45, %r8;
	add.s32 	%r47, %r46, 1024;
	mul.wide.s32 	%rd24, %r47, 4;
	add.s64 	%rd25, %rd4, %rd24;
	ld.global.f32 	%f28, [%rd25];
	ld.global.f32 	%f29, [%rd5+36];
	fma.rn.f32 	%f30, %f28, %f29, %f27;
	min.u32 	%r48, %r4, 508;
	shl.b32 	%r49, %r48, 9;
	add.s32 	%r50, %r49, %r8;
	add.s32 	%r51, %r50, 1536;
	mul.wide.s32 	%rd26, %r51, 4;
	add.s64 	%rd27, %rd4, %rd26;
	ld.global.f32 	%f31, [%rd27];
	ld.global.f32 	%f32, [%rd5+40];
	fma.rn.f32 	%f33, %f31, %f32, %f30;
	min.u32 	%r52, %r4, 507;
	shl.b32 	%r53, %r52, 9;
	add.s32 	%r54, %r53, %r8;
	add.s32 	%r55, %r54, 2048;
	mul.wide.s32 	%rd28, %r55, 4;
	add.s64 	%rd29, %rd4, %rd28;
	ld.global.f32 	%f34, [%rd29];
	ld.global.f32 	%f35, [%rd5+44];
	fma.rn.f32 	%f36, %f34, %f35, %f33;
	min.u32 	%r56, %r4, 506;
	shl.b32 	%r57, %r56, 9;
	add.s32 	%r58, %r57, %r8;
	add.s32 	%r59, %r58, 2560;
	mul.wide.s32 	%rd30, %r59, 4;
	add.s64 	%rd31, %rd4, %rd30;
	ld.global.f32 	%f37, [%rd31];
	ld.global.f32 	%f38, [%rd5+48];
	fma.rn.f32 	%f39, %f37, %f38, %f36;
	min.u32 	%r60, %r4, 505;
	shl.b32 	%r61, %r60, 9;
	add.s32 	%r62, %r61, %r8;
	add.s32 	%r63, %r62, 3072;
	mul.wide.s32 	%rd32, %r63, 4;
	add.s64 	%rd33, %rd4, %rd32;
	ld.global.f32 	%f40, [%rd33];
	ld.global.f32 	%f41, [%rd5+52];
	fma.rn.f32 	%f42, %f40, %f41, %f39;
	min.u32 	%r64, %r4, 504;
	shl.b32 	%r65, %r64, 9;
	add.s32 	%r66, %r65, %r8;
	add.s32 	%r67, %r66, 3584;
	mul.wide.s32 	%rd34, %r67, 4;
	add.s64 	%rd35, %rd4, %rd34;
	ld.global.f32 	%f43, [%rd35];
	ld.global.f32 	%f44, [%rd5+56];
	fma.rn.f32 	%f45, %f43, %f44, %f42;
	cvta.to.global.u64 	%rd36, %rd3;
	shl.b32 	%r68, %r4, 9;
	add.s32 	%r69, %r68, %r8;
	mul.wide.u32 	%rd37, %r69, 4;
	add.s64 	%rd38, %rd36, %rd37;
	st.global.f32 	[%rd38], %f45;
	ret;

}


// ===== COMPILED SASS (sm_100) =====

	.target	sm_100

	.elftype	@"ET_EXEC"


//--------------------- .note.nv.tkinfo           --------------------------
	.section	.note.nv.tkinfo,"",@"SHT_NOTE"
	.sectionflags	@"SHF_NOTE_NV_TKINFO"
	.tkinfo
        /*0018*/ 	.word	0x00000002
        /*0030*/ 	.string	""
        /*0030*/ 	.string	"ptxas"
        /*0030*/ 	.string	"Cuda compilation tools, release 13.0, V13.0.88"
        /*0030*/ 	.string	"Build cuda_13.0.r13.0/compiler.36424714_0"
        /*0030*/ 	.string	"-arch sm_100 -m 64 "



//--------------------- .note.nv.cuinfo           --------------------------
	.section	.note.nv.cuinfo,"",@"SHT_NOTE"
	.sectionflags	@"SHF_NOTE_NV_CUINFO"
        /*0018*/ 	.short	0x0002
        /*001a*/ 	.short	0x0064
        /*001c*/ 	.short	0x0082
	.zero		2


//--------------------- .nv.info                  --------------------------
	.section	.nv.info,"",@"SHT_CUDA_INFO"
	.align	4


	//----- nvinfo : EIATTR_REGCOUNT
	.align		4
        /*0000*/ 	.byte	0x04, 0x2f
        /*0002*/ 	.short	(.L_1 - .L_0)
	.align		4
.L_0:
        /*0004*/ 	.word	index@(_Z18convolution_simplePfS_S_)
        /*0008*/ 	.word	0x00000020


	//----- nvinfo : EIATTR_FRAME_SIZE
	.align		4
.L_1:
        /*000c*/ 	.byte	0x04, 0x11
        /*000e*/ 	.short	(.L_3 - .L_2)
	.align		4
.L_2:
        /*0010*/ 	.word	index@(_Z18convolution_simplePfS_S_)
        /*0014*/ 	.word	0x00000000


	//----- nvinfo : EIATTR_MIN_STACK_SIZE
	.align		4
.L_3:
        /*0018*/ 	.byte	0x04, 0x12
        /*001a*/ 	.short	(.L_5 - .L_4)
	.align		4
.L_4:
        /*001c*/ 	.word	index@(_Z18convolution_simplePfS_S_)
        /*0020*/ 	.word	0x00000000
.L_5:


//--------------------- .nv.compat                --------------------------
	.section	.nv.compat,"",@"SHT_CUDA_COMPAT_INFO"
	.align	4
        /*0000*/ 	.byte	0x02, 0x09, 0x00, 0x00, 0x02, 0x02, 0x01, 0x00, 0x02, 0x05, 0x05, 0x00, 0x03, 0x07, 0x01, 0x01
        /*0010*/ 	.byte	0x02, 0x03, 0x00, 0x00, 0x02, 0x06, 0x01, 0x00, 0x04, 0x0b, 0x08, 0x00, 0x09, 0x00, 0x00, 0x00
        /*0020*/ 	.byte	0x00, 0x00, 0x00, 0x00


//--------------------- .nv.info._Z18convolution_simplePfS_S_ --------------------------
	.section	.nv.info._Z18convolution_simplePfS_S_,"",@"SHT_CUDA_INFO"
	.sectionflags	@""
	.align	4


	//----- nvinfo : EIATTR_CUDA_API_VERSION
	.align		4
        /*0000*/ 	.byte	0x04, 0x37
        /*0002*/ 	.short	(.L_7 - .L_6)
.L_6:
        /*0004*/ 	.word	0x00000082


	//----- nvinfo : EIATTR_KPARAM_INFO
	.align		4
.L_7:
        /*0008*/ 	.byte	0x04, 0x17
        /*000a*/ 	.short	(.L_9 - .L_8)
.L_8:
        /*000c*/ 	.word	0x00000000
        /*0010*/ 	.short	0x0002
        /*0012*/ 	.short	0x0010
        /*0014*/ 	.byte	0x00, 0xf5, 0x21, 0x00


	//----- nvinfo : EIATTR_KPARAM_INFO
	.align		4
.L_9:
        /*0018*/ 	.byte	0x04, 0x17
        /*001a*/ 	.short	(.L_11 - .L_10)
.L_10:
        /*001c*/ 	.word	0x00000000
        /*0020*/ 	.short	0x0001
        /*0022*/ 	.short	0x0008
        /*0024*/ 	.byte	0x00, 0xf5, 0x21, 0x00


	//----- nvinfo : EIATTR_KPARAM_INFO
	.align		4
.L_11:
        /*0028*/ 	.byte	0x04, 0x17
        /*002a*/ 	.short	(.L_13 - .L_12)
.L_12:
        /*002c*/ 	.word	0x00000000
        /*0030*/ 	.short	0x0000
        /*0032*/ 	.short	0x0000
        /*0034*/ 	.byte	0x00, 0xf5, 0x21, 0x00


	//----- nvinfo : EIATTR_SPARSE_MMA_MASK
	.align		4
.L_13:
        /*0038*/ 	.byte	0x03, 0x50
        /*003a*/ 	.short	0x0000


	//----- nvinfo : EIATTR_MAXREG_COUNT
	.align		4
        /*003c*/ 	.byte	0x03, 0x1b
        /*003e*/ 	.short	0x00ff


	//----- nvinfo : EIATTR_MERCURY_ISA_VERSION
	.align		4
        /*0040*/ 	.byte	0x03, 0x5f
        /*0042*/ 	.short	0x0101


	//----- nvinfo : EIATTR_VRC_CTA_INIT_COUNT
	.align		4
        /*0044*/ 	.byte	0x02, 0x4a
	.zero		1
	.zero		1


	//----- nvinfo : EIATTR_EXIT_INSTR_OFFSETS
	.align		4
        /*0048*/ 	.byte	0x04, 0x1c
        /*004a*/ 	.short	(.L_15 - .L_14)


	//   ....[0]....
.L_14:
        /*004c*/ 	.word	0x00000780


	//----- nvinfo : EIATTR_CBANK_PARAM_SIZE
	.align		4
.L_15:
        /*0050*/ 	.byte	0x03, 0x19
        /*0052*/ 	.short	0x0018


	//----- nvinfo : EIATTR_PARAM_CBANK
	.align		4
        /*0054*/ 	.byte	0x04, 0x0a
        /*0056*/ 	.short	(.L_17 - .L_16)
	.align		4
.L_16:
        /*0058*/ 	.word	index@(.nv.constant0._Z18convolution_simplePfS_S_)
        /*005c*/ 	.short	0x0380
        /*005e*/ 	.short	0x0018


	//----- nvinfo : EIATTR_SW_WAR
	.align		4
.L_17:
        /*0060*/ 	.byte	0x04, 0x36
        /*0062*/ 	.short	(.L_19 - .L_18)
.L_18:
        /*0064*/ 	.word	0x00000008
.L_19:


//--------------------- .nv.callgraph             --------------------------
	.section	.nv.callgraph,"",@"SHT_CUDA_CALLGRAPH"
	.align	4
	.sectionentsize	8
	.align		4
        /*0000*/ 	.word	0x00000000
	.align		4
        /*0004*/ 	.word	0xffffffff
	.align		4
        /*0008*/ 	.word	0x00000000
	.align		4
        /*000c*/ 	.word	0xfffffffe
	.align		4
        /*0010*/ 	.word	0x00000000
	.align		4
        /*0014*/ 	.word	0xfffffffd
	.align		4
        /*0018*/ 	.word	0x00000000
	.align		4
        /*001c*/ 	.word	0xfffffffc


//--------------------- .text._Z18convolution_simplePfS_S_ --------------------------
	.section	.text._Z18convolution_simplePfS_S_,"ax",@progbits
	.align	128
        .global         _Z18convolution_simplePfS_S_
        .type           _Z18convolution_simplePfS_S_,@function
        .size           _Z18convolution_simplePfS_S_,(.L_x_1 - _Z18convolution_simplePfS_S_)
        .other          _Z18convolution_simplePfS_S_,@"STO_CUDA_ENTRY STV_DEFAULT"
_Z18convolution_simplePfS_S_:
.text._Z18convolution_simplePfS_S_:
[----:B------:R-:W-:Y:S01]  /*0000*/  LDC R1, c[0x0][0x37c] ;  /* 0x0000df00ff017b82 */ /* 0x000fe20000000800 */
[----:B------:R-:W0:Y:S01]  /*0010*/  S2R R7, SR_CTAID.Y ;  /* 0x0000000000077919 */ /* 0x000e220000002600 */
[----:B------:R-:W0:Y:S06]  /*0020*/  LDCU UR4, c[0x0][0x364] ;  /* 0x00006c80ff0477ac */ /* 0x000e2c0008000800 */
[----:B------:R-:W1:Y:S01]  /*0030*/  LDC.64 R4, c[0x0][0x380] ;  /* 0x0000e000ff047b82 */ /* 0x000e620000000a00 */
[----:B------:R-:W-:Y:S01]  /*0040*/  MOV R10, 0xfffffffb ;  /* 0xfffffffb000a7802 */ /* 0x000fe20000000f00 */
[----:B------:R-:W0:Y:S01]  /*0050*/  S2R R0, SR_TID.Y ;  /* 0x0000000000007919 */ /* 0x000e220000002200 */
[----:B------:R-:W2:Y:S01]  /*0060*/  LDCU UR6, c[0x0][0x360] ;  /* 0x00006c00ff0677ac */ /* 0x000ea20008000800 */
[----:B------:R-:W2:Y:S04]  /*0070*/  S2R R6, SR_CTAID.X ;  /* 0x0000000000067919 */ /* 0x000ea80000002500 */
[----:B------:R-:W3:Y:S01]  /*0080*/  LDC.64 R2, c[0x0][0x388] ;  /* 0x0000e200ff027b82 */ /* 0x000ee20000000a00 */
[----:B------:R-:W2:Y:S01]  /*0090*/  S2R R9, SR_TID.X ;  /* 0x0000000000097919 */ /* 0x000ea20000002100 */
[----:B------:R-:W-:-:S02]  /*00a0*/  MOV R12, 0xfffffffc ;  /* 0xfffffffc000c7802 */ /* 0x000fc40000000f00 */
[----:B------:R-:W-:Y:S01]  /*00b0*/  MOV R14, 0xfffffffd ;  /* 0xfffffffd000e7802 */ /* 0x000fe20000000f00 */
[----:B0-----:R-:W-:Y:S01]  /*00c0*/  IMAD R7, R7, UR4, R0 ;  /* 0x0000000407077c24 */ /* 0x001fe2000f8e0200 */
[----:B------:R-:W-:Y:S01]  /*00d0*/  MOV R0, 0xfffffff9 ;  /* 0xfffffff900007802 */ /* 0x000fe20000000f00 */
[----:B------:R-:W3:Y:S01]  /*00e0*/  LDCU.64 UR4, c[0x0][0x358] ;  /* 0x00006b00ff0477ac */ /* 0x000ee20008000a00 */
[----:B--2---:R-:W-:Y:S02]  /*00f0*/  IMAD R6, R6, UR6, R9 ;  /* 0x0000000606067c24 */ /* 0x004fe4000f8e0209 */
[----:B------:R-:W-:Y:S02]  /*0100*/  VIADDMNMX.U32 R9, R7, R0, 0x1ff, PT ;  /* 0x000001ff07097446 */ /* 0x000fe40003800000 */
[----:B------:R-:W-:Y:S02]  /*0110*/  MOV R0, 0xfffffffa ;  /* 0xfffffffa00007802 */ /* 0x000fe40000000f00 */
[----:B------:R-:W-:-:S02]  /*0120*/  LEA R9, R9, R6, 0x9 ;  /* 0x0000000609097211 */ /* 0x000fc400078e48ff */
[C---:B------:R-:W-:Y:S02]  /*0130*/  VIADDMNMX.U32 R11, R7.reuse, R0, 0x1ff, PT ;  /* 0x000001ff070b7446 */ /* 0x040fe40003800000 */
[----:B------:R-:W-:Y:S01]  /*0140*/  VIADDMNMX.U32 R13, R7, R10, 0x1ff, PT ;  /* 0x000001ff070d7446 */ /* 0x000fe2000380000a */
[----:B-1----:R-:W-:Y:S01]  /*0150*/  IMAD.WIDE R8, R9, 0x4, R4 ;  /* 0x0000000409087825 */ /* 0x002fe200078e0204 */
[----:B------:R-:W-:Y:S01]  /*0160*/  VIADDMNMX.U32 R17, R7, R12, 0x1ff, PT ;  /* 0x000001ff07117446 */ /* 0x000fe2000380000c */
[----:B---3--:R-:W2:Y:S02]  /*0170*/  LDG.E R15, desc[UR4][R2.64] ;  /* 0x00000004020f7981 */ /* 0x008ea4000c1e1900 */
[----:B------:R-:W-:Y:S01]  /*0180*/  IMAD R11, R11, 0x200, R6 ;  /* 0x000002000b0b7824 */ /* 0x000fe200078e0206 */
[----:B------:R-:W-:Y:S01]  /*0190*/  LEA R13, R13, R6, 0x9 ;  /* 0x000000060d0d7211 */ /* 0x000fe200078e48ff */
[----:B------:R0:W2:Y:S02]  /*01a0*/  LDG.E R0, desc[UR4][R8.64] ;  /* 0x0000000408007981 */ /* 0x0000a4000c1e1900 */
[----:B------:R-:W-:Y:S01]  /*01b0*/  IMAD.WIDE R10, R11, 0x4, R4 ;  /* 0x000000040b0a7825 */ /* 0x000fe200078e0204 */
[----:B------:R-:W-:Y:S01]  /*01c0*/  VIADDMNMX.U32 R19, R7, R14, 0x1ff, PT ;  /* 0x000001ff07137446 */ /* 0x000fe2000380000e */
[----:B------:R-:W3:Y:S02]  /*01d0*/  LDG.E R18, desc[UR4][R2.64+0xc] ;  /* 0x00000c0402127981 */ /* 0x000ee4000c1e1900 */
[----:B------:R-:W-:-:S02]  /*01e0*/  IMAD R17, R17, 0x200, R6 ;  /* 0x0000020011117824 */ /* 0x000fc400078e0206 */
[----:B------:R1:W4:Y:S01]  /*01f0*/  LDG.E R23, desc[UR4][R10.64] ;  /* 0x000000040a177981 */ /* 0x000322000c1e1900 */
[----:B0-----:R-:W-:-:S03]  /*0200*/  IMAD.WIDE R8, R13, 0x4, R4 ;  /* 0x000000040d087825 */ /* 0x001fc600078e0204 */
[----:B------:R-:W4:Y:S01]  /*0210*/  LDG.E R14, desc[UR4][R2.64+0x4] ;  /* 0x00000404020e7981 */ /* 0x000f22000c1e1900 */
[----:B------:R-:W-:Y:S01]  /*0220*/  LEA R27, R19, R6, 0x9 ;  /* 0x00000006131b7211 */ /* 0x000fe200078e48ff */
[--C-:B------:R-:W-:Y:S02]  /*0230*/  IMAD.WIDE R24, R17, 0x4, R4.reuse ;  /* 0x0000000411187825 */ /* 0x100fe400078e0204 */
[----:B------:R0:W5:Y:S04]  /*0240*/  LDG.E R16, desc[UR4][R8.64] ;  /* 0x0000000408107981 */ /* 0x000168000c1e1900 */
[----:B------:R-:W5:Y:S01]  /*0250*/  LDG.E R19, desc[UR4][R2.64+0x8] ;  /* 0x0000080402137981 */ /* 0x000f62000c1e1900 */
[----:B------:R-:W-:-:S03]  /*0260*/  IMAD.WIDE R26, R27, 0x4, R4 ;  /* 0x000000041b1a7825 */ /* 0x000fc600078e0204 */
[----:B------:R0:W3:Y:S04]  /*0270*/  LDG.E R17, desc[UR4][R24.64] ;  /* 0x0000000418117981 */ /* 0x0000e8000c1e1900 */
[----:B------:R0:W3:Y:S04]  /*0280*/  LDG.E R21, desc[UR4][R26.64] ;  /* 0x000000041a157981 */ /* 0x0000e8000c1e1900 */
[----:B------:R-:W3:Y:S01]  /*0290*/  LDG.E R20, desc[UR4][R2.64+0x10] ;  /* 0x0000100402147981 */ /* 0x000ee2000c1e1900 */
[----:B-1----:R-:W-:Y:S02]  /*02a0*/  MOV R10, 0xfffffffe ;  /* 0xfffffffe000a7802 */ /* 0x002fe40000000f00 */
[----:B------:R-:W-:Y:S01]  /*02b0*/  MOV R12, 0xffffffff ;  /* 0xffffffff000c7802 */ /* 0x000fe20000000f00 */
[----:B------:R-:W3:Y:S01]  /*02c0*/  LDG.E R28, desc[UR4][R2.64+0x38] ;  /* 0x00003804021c7981 */ /* 0x000ee2000c1e1900 */
[----:B------:R-:W-:-:S02]  /*02d0*/  VIADDMNMX.U32 R11, R7, R10, 0x1ff, PT ;  /* 0x000001ff070b7446 */ /* 0x000fc4000380000a */
[----:B------:R-:W-:Y:S01]  /*02e0*/  VIADDMNMX.U32 R13, R7, R12, 0x1ff, PT ;  /* 0x000001ff070d7446 */ /* 0x000fe2000380000c */
[----:B------:R-:W3:Y:S02]  /*02f0*/  LDG.E R26, desc[UR4][R2.64+0x34] ;  /* 0x00003404021a7981 */ /* 0x000ee4000c1e1900 */
[----:B------:R-:W-:Y:S01]  /*0300*/  IMAD R11, R11, 0x200, R6 ;  /* 0x000002000b0b7824 */ /* 0x000fe200078e0206 */
[-C--:B0-----:R-:W-:Y:S02]  /*0310*/  LEA R9, R13, R6.reuse, 0x9 ;  /* 0x000000060d097211 */ /* 0x081fe400078e48ff */
[----:B------:R-:W-:Y:S01]  /*0320*/  VIMNMX.U32 R22, PT, PT, R7, 0x1fc, PT ;  /* 0x000001fc07167848 */ /* 0x000fe20003fe0000 */
[--C-:B------:R-:W-:Y:S01]  /*0330*/  IMAD.WIDE R12, R11, 0x4, R4.reuse ;  /* 0x000000040b0c7825 */ /* 0x100fe200078e0204 */
[----:B------:R-:W-:Y:S02]  /*0340*/  VIMNMX.U32 R25, PT, PT, R7, 0x1ff, PT ;  /* 0x000001ff07197848 */ /* 0x000fe40003fe0000 */
[----:B------:R-:W-:Y:S01]  /*0350*/  LEA R22, R22, R6, 0x9 ;  /* 0x0000000616167211 */ /* 0x000fe200078e48ff */
[----:B------:R-:W-:Y:S01]  /*0360*/  IMAD.WIDE R10, R9, 0x4, R4 ;  /* 0x00000004090a7825 */ /* 0x000fe200078e0204 */
[C---:B------:R-:W-:Y:S01]  /*0370*/  VIMNMX.U32 R27, PT, PT, R7.reuse, 0x1fe, PT ;  /* 0x000001fe071b7848 */ /* 0x040fe20003fe0000 */
[----:B------:R-:W3:Y:S01]  /*0380*/  LDG.E R8, desc[UR4][R12.64] ;  /* 0x000000040c087981 */ /* 0x000ee2000c1e1900 */
[----:B------:R-:W-:-:S03]  /*0390*/  VIMNMX.U32 R29, PT, PT, R7, 0x1fd, PT ;  /* 0x000001fd071d7848 */ /* 0x000fc60003fe0000 */
[----:B------:R0:W3:Y:S01]  /*03a0*/  LDG.E R9, desc[UR4][R10.64] ;  /* 0x000000040a097981 */ /* 0x0000e2000c1e1900 */
[-C--:B------:R-:W-:Y:S02]  /*03b0*/  LEA R25, R25, R6.reuse, 0x9 ;  /* 0x0000000619197211 */ /* 0x080fe400078e48ff */
[----:B------:R-:W-:Y:S01]  /*03c0*/  LEA R27, R27, R6, 0x9 ;  /* 0x000000061b1b7211 */ /* 0x000fe200078e48ff */
[----:B------:R-:W-:Y:S02]  /*03d0*/  IMAD R29, R29, 0x200, R6 ;  /* 0x000002001d1d7824 */ /* 0x000fe400078e0206 */
[----:B0-----:R-:W-:Y:S02]  /*03e0*/  VIADD R11, R22, 0x600 ;  /* 0x00000600160b7836 */ /* 0x001fe40000000000 */
[----:B------:R-:W-:Y:S01]  /*03f0*/  IMAD.WIDE R24, R25, 0x4, R4 ;  /* 0x0000000419187825 */ /* 0x000fe200078e0204 */
[----:B------:R-:W-:-:S03]  /*0400*/  IADD3 R13, PT, PT, R29, 0x400, RZ ;  /* 0x000004001d0d7810 */ /* 0x000fc60007ffe0ff */
[----:B------:R-:W-:Y:S01]  /*0410*/  IMAD.WIDE R10, R11, 0x4, R4 ;  /* 0x000000040b0a7825 */ /* 0x000fe200078e0204 */
[----:B------:R-:W-:-:S03]  /*0420*/  VIMNMX.U32 R29, PT, PT, R7, 0x1fa, PT ;  /* 0x000001fa071d7848 */ /* 0x000fc60003fe0000 */
[----:B------:R-:W-:Y:S01]  /*0430*/  IMAD.WIDE R12, R13, 0x4, R4 ;  /* 0x000000040d0c7825 */ /* 0x000fe200078e0204 */
[----:B------:R-:W-:-:S03]  /*0440*/  LEA R29, R29, R6, 0x9 ;  /* 0x000000061d1d7211 */ /* 0x000fc600078e48ff */
[----:B--2---:R-:W-:Y:S01]  /*0450*/  FFMA R0, R0, R15, RZ ;  /* 0x0000000f00007223 */ /* 0x004fe200000000ff */
[----:B------:R-:W-:Y:S02]  /*0460*/  IADD3 R15, PT, PT, R27, 0x200, RZ ;  /* 0x000002001b0f7810 */ /* 0x000fe40007ffe0ff */
[----:B------:R-:W2:Y:S01]  /*0470*/  LDG.E R27, desc[UR4][R2.64+0x1c] ;  /* 0x00001c04021b7981 */ /* 0x000ea2000c1e1900 */
[----:B----4-:R-:W-:Y:S02]  /*0480*/  FFMA R23, R23, R14, R0 ;  /* 0x0000000e17177223 */ /* 0x010fe40000000000 */
[----:B------:R-:W-:Y:S01]  /*0490*/  IMAD.WIDE R14, R15, 0x4, R4 ;  /* 0x000000040f0e7825 */ /* 0x000fe200078e0204 */
[----:B------:R0:W2:Y:S03]  /*04a0*/  LDG.E R0, desc[UR4][R24.64] ;  /* 0x0000000418007981 */ /* 0x0000a6000c1e1900 */
[----:B-----5:R-:W-:-:S02]  /*04b0*/  FFMA R22, R16, R19, R23 ;  /* 0x0000001310167223 */ /* 0x020fc40000000017 */
[----:B------:R1:W4:Y:S02]  /*04c0*/  LDG.E R16, desc[UR4][R14.64] ;  /* 0x000000040e107981 */ /* 0x000324000c1e1900 */
[----:B---3--:R-:W-:Y:S02]  /*04d0*/  FFMA R22, R17, R18, R22 ;  /* 0x0000001211167223 */ /* 0x008fe40000000016 */
[----:B------:R-:W3:Y:S01]  /*04e0*/  LDG.E R17, desc[UR4][R2.64+0x14] ;  /* 0x0000140402117981 */ /* 0x000ee2000c1e1900 */
[----:B0-----:R-:W-:-:S03]  /*04f0*/  VIMNMX.U32 R25, PT, PT, R7, 0x1fb, PT ;  /* 0x000001fb07197848 */ /* 0x001fc60003fe0000 */
[----:B------:R0:W5:Y:S01]  /*0500*/  LDG.E R19, desc[UR4][R10.64] ;  /* 0x000000040a137981 */ /* 0x000162000c1e1900 */
[----:B------:R-:W-:-:S03]  /*0510*/  FFMA R23, R21, R20, R22 ;  /* 0x0000001415177223 */ /* 0x000fc60000000016 */
[----:B------:R-:W2:Y:S01]  /*0520*/  LDG.E R22, desc[UR4][R2.64+0x18] ;  /* 0x0000180402167981 */ /* 0x000ea2000c1e1900 */
[----:B------:R-:W-:Y:S02]  /*0530*/  LEA R25, R25, R6, 0x9 ;  /* 0x0000000619197211 */ /* 0x000fe400078e48ff */
[----:B-1----:R-:W-:Y:S01]  /*0540*/  VIMNMX.U32 R15, PT, PT, R7, 0x1f9, PT ;  /* 0x000001f9070f7848 */ /* 0x002fe20003fe0000 */
[----:B------:R-:W4:Y:S01]  /*0550*/  LDG.E R21, desc[UR4][R2.64+0x20] ;  /* 0x0000200402157981 */ /* 0x000f22000c1e1900 */
[----:B0-----:R-:W-:-:S03]  /*0560*/  IADD3 R11, PT, PT, R25, 0x800, RZ ;  /* 0x00000800190b7810 */ /* 0x001fc60007ffe0ff */
[----:B------:R0:W5:Y:S01]  /*0570*/  LDG.E R18, desc[UR4][R12.64] ;  /* 0x000000040c127981 */ /* 0x000162000c1e1900 */
[----:B------:R-:W-:-:S03]  /*0580*/  IMAD R15, R15, 0x200, R6 ;  /* 0x000002000f0f7824 */ /* 0x000fc600078e0206 */
[----:B------:R-:W5:Y:S01]  /*0590*/  LDG.E R25, desc[UR4][R2.64+0x24] ;  /* 0x0000240402197981 */ /* 0x000f62000c1e1900 */
[----:B------:R-:W-:-:S03]  /*05a0*/  IMAD.WIDE R10, R11, 0x4, R4 ;  /* 0x000000040b0a7825 */ /* 0x000fc600078e0204 */
[----:B------:R-:W5:Y:S01]  /*05b0*/  LDG.E R20, desc[UR4][R2.64+0x28] ;  /* 0x0000280402147981 */ /* 0x000f62000c1e1900 */
[----:B0-----:R-:W-:Y:S02]  /*05c0*/  VIMNMX.U32 R12, PT, PT, R7, 0x1f8, PT ;  /* 0x000001f8070c7848 */ /* 0x001fe40003fe0000 */
[----:B------:R-:W-:Y:S01]  /*05d0*/  IADD3 R13, PT, PT, R29, 0xa00, RZ ;  /* 0x00000a001d0d7810 */ /* 0x000fe20007ffe0ff */
[----:B------:R-:W5:Y:S01]  /*05e0*/  LDG.E R10, desc[UR4][R10.64] ;  /* 0x000000040a0a7981 */ /* 0x000f62000c1e1900 */
[----:B------:R-:W-:Y:S02]  /*05f0*/  LEA R24, R12, R6, 0x9 ;  /* 0x000000060c187211 */ /* 0x000fe400078e48ff */
[----:B------:R-:W-:Y:S01]  /*0600*/  IADD3 R15, PT, PT, R15, 0xc00, RZ ;  /* 0x00000c000f0f7810 */ /* 0x000fe20007ffe0ff */
[--C-:B------:R-:W-:Y:S01]  /*0610*/  IMAD.WIDE R12, R13, 0x4, R4.reuse ;  /* 0x000000040d0c7825 */ /* 0x100fe200078e0204 */
[----:B------:R-:W-:Y:S01]  /*0620*/  IADD3 R24, PT, PT, R24, 0xe00, RZ ;  /* 0x00000e0018187810 */ /* 0x000fe20007ffe0ff */
[----:B------:R-:W5:Y:S02]  /*0630*/  LDG.E R29, desc[UR4][R2.64+0x2c] ;  /* 0x00002c04021d7981 */ /* 0x000f64000c1e1900 */
[----:B------:R-:W-:-:S02]  /*0640*/  IMAD.WIDE R14, R15, 0x4, R4 ;  /* 0x000000040f0e7825 */ /* 0x000fc400078e0204 */
[----:B------:R-:W5:Y:S02]  /*0650*/  LDG.E R12, desc[UR4][R12.64] ;  /* 0x000000040c0c7981 */ /* 0x000f64000c1e1900 */
[----:B------:R-:W-:Y:S02]  /*0660*/  IMAD.WIDE R4, R24, 0x4, R4 ;  /* 0x0000000418047825 */ /* 0x000fe400078e0204 */
[----:B------:R-:W5:Y:S04]  /*0670*/  LDG.E R24, desc[UR4][R2.64+0x30] ;  /* 0x0000300402187981 */ /* 0x000f68000c1e1900 */
[----:B------:R-:W5:Y:S04]  /*0680*/  LDG.E R14, desc[UR4][R14.64] ;  /* 0x000000040e0e7981 */ /* 0x000f68000c1e1900 */
[----:B------:R-:W5:Y:S01]  /*0690*/  LDG.E R4, desc[UR4][R4.64] ;  /* 0x0000000404047981 */ /* 0x000f62000c1e1900 */
[----:B------:R-:W-:Y:S01]  /*06a0*/  LEA R7, R7, R6, 0x9 ;  /* 0x0000000607077211 */ /* 0x000fe200078e48ff */
[----:B---3--:R-:W-:-:S04]  /*06b0*/  FFMA R8, R8, R17, R23 ;  /* 0x0000001108087223 */ /* 0x008fc80000000017 */
[----:B--2---:R-:W-:-:S04]  /*06c0*/  FFMA R9, R9, R22, R8 ;  /* 0x0000001609097223 */ /* 0x004fc80000000008 */
[----:B------:R-:W-:Y:S02]  /*06d0*/  FFMA R27, R0, R27, R9 ;  /* 0x0000001b001b7223 */ /* 0x000fe40000000009 */
[----:B------:R-:W0:Y:S02]  /*06e0*/  LDC.64 R8, c[0x0][0x390] ;  /* 0x0000e400ff087b82 */ /* 0x000e240000000a00 */
[----:B----4-:R-:W-:-:S04]  /*06f0*/  FFMA R21, R16, R21, R27 ;  /* 0x0000001510157223 */ /* 0x010fc8000000001b */
[----:B-----5:R-:W-:-:S04]  /*0700*/  FFMA R18, R18, R25, R21 ;  /* 0x0000001912127223 */ /* 0x020fc80000000015 */
[----:B------:R-:W-:-:S04]  /*0710*/  FFMA R19, R19, R20, R18 ;  /* 0x0000001413137223 */ /* 0x000fc80000000012 */
[----:B------:R-:W-:-:S04]  /*0720*/  FFMA R19, R10, R29, R19 ;  /* 0x0000001d0a137223 */ /* 0x000fc80000000013 */
[----:B------:R-:W-:-:S04]  /*0730*/  FFMA R19, R12, R24, R19 ;  /* 0x000000180c137223 */ /* 0x000fc80000000013 */
[----:B------:R-:W-:Y:S01]  /*0740*/  FFMA R19, R14, R26, R19 ;  /* 0x0000001a0e137223 */ /* 0x000fe20000000013 */
[----:B0-----:R-:W-:-:S04]  /*0750*/  IMAD.WIDE.U32 R8, R7, 0x4, R8 ;  /* 0x0000000407087825 */ /* 0x001fc800078e0008 */
[----:B------:R-:W-:-:S05]  /*0760*/  FFMA R19, R4, R28, R19 ;  /* 0x0000001c04137223 */ /* 0x000fca0000000013 */
[----:B------:R-:W-:Y:S01]  /*0770*/  STG.E desc[UR4][R8.64], R19 ;  /* 0x0000001308007986 */ /* 0x000fe2000c101904 */
[----:B------:R-:W-:Y:S05]  /*0780*/  EXIT ;  /* 0x000000000000794d */ /* 0x000fea0003800000 */
.L_x_0:
[----:B------:R-:W-:-:S00]  /*0790*/  BRA `(.L_x_0) ;  /* 0xfffffffc00fc7947 */ /* 0x000fc0000383ffff */
[----:B------:R-:W-:-:S00]  /*07a0*/  NOP ;  /* 0x0000000000007918 */ /* 0x000fc00000000000 */
        /* <DEDUP_REMOVED lines=13> */
.L_x_1:


//--------------------- .nv.shared.reserved.0     --------------------------
	.section	.nv.shared.reserved.0,"aw",@nobits
	.weak		__nv_reservedSMEM_offset_0_alias
	.size		__nv_reservedSMEM_offset_0_alias, 0, 64
	.other		__nv_reservedSMEM_offset_0_alias,@"STO_CUDA_RESERVED_SHARED STV_DEFAULT"
__nv_reservedSMEM_offset_0_alias:
	.zero		0
	.zero		64


//--------------------- .nv.constant0._Z18convolution_simplePfS_S_ --------------------------
	.section	.nv.constant0._Z18convolution_simplePfS_S_,"a",@progbits
	.sectionflags	@""
	.align	4
.nv.constant0._Z18convolution_simplePfS_S_:
	.zero		920


//--------------------- SYMBOLS --------------------------

	.type		.nv.reservedSmem.offset0,@object
	.size		.nv.reservedSmem.offset0,0x4
